//
// Generated by NVIDIA NVVM Compiler
//
// Compiler Build ID: CL-36424714
// Cuda compilation tools, release 13.0, V13.0.88
// Based on NVVM 20.0.0
//

.version 9.0
.target sm_100
.address_size 64

	// .globl	_Z28wmma_gemm_16x16x16_f16f16f32PK6__halfS1_Pf

.visible .entry _Z28wmma_gemm_16x16x16_f16f16f32PK6__halfS1_Pf(
	.param .u64 .ptr .align 1 _Z28wmma_gemm_16x16x16_f16f16f32PK6__halfS1_Pf_param_0,
	.param .u64 .ptr .align 1 _Z28wmma_gemm_16x16x16_f16f16f32PK6__halfS1_Pf_param_1,
	.param .u64 .ptr .align 1 _Z28wmma_gemm_16x16x16_f16f16f32PK6__halfS1_Pf_param_2
)
{
	.reg .b32 	%r<18>;
	.reg .b32 	%f<10>;
	.reg .b64 	%rd<7>;

	ld.param.u64 	%rd1, [_Z28wmma_gemm_16x16x16_f16f16f32PK6__halfS1_Pf_param_0];
	ld.param.u64 	%rd2, [_Z28wmma_gemm_16x16x16_f16f16f32PK6__halfS1_Pf_param_1];
	ld.param.u64 	%rd3, [_Z28wmma_gemm_16x16x16_f16f16f32PK6__halfS1_Pf_param_2];
	cvta.to.global.u64 	%rd4, %rd1;
	cvta.to.global.u64 	%rd5, %rd2;
	cvta.to.global.u64 	%rd6, %rd3;
	mov.b32 	%r1, 16;
	wmma.load.a.sync.aligned.row.m16n16k16.global.f16 	{%r2, %r3, %r4, %r5, %r6, %r7, %r8, %r9}, [%rd4], %r1;
	wmma.load.b.sync.aligned.col.m16n16k16.global.f16 	{%r10, %r11, %r12, %r13, %r14, %r15, %r16, %r17}, [%rd5], %r1;
	mov.f32 	%f1, 0f00000000;
	wmma.mma.sync.aligned.row.col.m16n16k16.f32.f32 {%f2, %f3, %f4, %f5, %f6, %f7, %f8, %f9}, {%r2, %r3, %r4, %r5, %r6, %r7, %r8, %r9}, {%r10, %r11, %r12, %r13, %r14, %r15, %r16, %r17}, {%f1, %f1, %f1, %f1, %f1, %f1, %f1, %f1};
	wmma.store.d.sync.aligned.row.m16n16k16.global.f32 	[%rd6], {%f2, %f3, %f4, %f5, %f6, %f7, %f8, %f9}, %r1;
	ret;

}


// ===== COMPILED SASS (sm_100) =====

	.target	sm_100

	.elftype	@"ET_EXEC"


//--------------------- .note.nv.tkinfo           --------------------------
	.section	.note.nv.tkinfo,"",@"SHT_NOTE"
	.sectionflags	@"SHF_NOTE_NV_TKINFO"
	.tkinfo
        /*0018*/ 	.word	0x00000002
        /*0030*/ 	.string	""
        /*0030*/ 	.string	"ptxas"
        /*0030*/ 	.string	"Cuda compilation tools, release 13.0, V13.0.88"
        /*0030*/ 	.string	"Build cuda_13.0.r13.0/compiler.36424714_0"
        /*0030*/ 	.string	"-arch sm_100 -m 64 "



//--------------------- .note.nv.cuinfo           --------------------------
	.section	.note.nv.cuinfo,"",@"SHT_NOTE"
	.sectionflags	@"SHF_NOTE_NV_CUINFO"
        /*0018*/ 	.short	0x0002
        /*001a*/ 	.short	0x0064
        /*001c*/ 	.short	0x0082
	.zero		2


//--------------------- .nv.info                  --------------------------
	.section	.nv.info,"",@"SHT_CUDA_INFO"
	.align	4


	//----- nvinfo : EIATTR_REGCOUNT
	.align		4
        /*0000*/ 	.byte	0x04, 0x2f
        /*0002*/ 	.short	(.L_1 - .L_0)
	.align		4
.L_0:
        /*0004*/ 	.word	index@(_Z28wmma_gemm_16x16x16_f16f16f32PK6__halfS1_Pf)
        /*0008*/ 	.word	0x00000016


	//----- nvinfo : EIATTR_FRAME_SIZE
	.align		4
.L_1:
        /*000c*/ 	.byte	0x04, 0x11
        /*000e*/ 	.short	(.L_3 - .L_2)
	.align		4
.L_2:
        /*0010*/ 	.word	index@(_Z28wmma_gemm_16x16x16_f16f16f32PK6__halfS1_Pf)
        /*0014*/ 	.word	0x00000000


	//----- nvinfo : EIATTR_MIN_STACK_SIZE
	.align		4
.L_3:
        /*0018*/ 	.byte	0x04, 0x12
        /*001a*/ 	.short	(.L_5 - .L_4)
	.align		4
.L_4:
        /*001c*/ 	.word	index@(_Z28wmma_gemm_16x16x16_f16f16f32PK6__halfS1_Pf)
        /*0020*/ 	.word	0x00000000
.L_5:


//--------------------- .nv.compat                --------------------------
	.section	.nv.compat,"",@"SHT_CUDA_COMPAT_INFO"
	.align	4
        /*0000*/ 	.byte	0x02, 0x09, 0x00, 0x00, 0x02, 0x02, 0x01, 0x00, 0x02, 0x05, 0x05, 0x00, 0x03, 0x07, 0x01, 0x01
        /*0010*/ 	.byte	0x02, 0x03, 0x00, 0x00, 0x02, 0x06, 0x01, 0x00, 0x04, 0x0b, 0x08, 0x00, 0x09, 0x00, 0x00, 0x00
        /*0020*/ 	.byte	0x00, 0x00, 0x00, 0x00


//--------------------- .nv.info._Z28wmma_gemm_16x16x16_f16f16f32PK6__halfS1_Pf --------------------------
	.section	.nv.info._Z28wmma_gemm_16x16x16_f16f16f32PK6__halfS1_Pf,"",@"SHT_CUDA_INFO"
	.sectionflags	@""
	.align	4


	//----- nvinfo : EIATTR_CUDA_API_VERSION
	.align		4
        /*0000*/ 	.byte	0x04, 0x37
        /*0002*/ 	.short	(.L_7 - .L_6)
.L_6:
        /*0004*/ 	.word	0x00000082


	//----- nvinfo : EIATTR_KPARAM_INFO
	.align		4
.L_7:
        /*0008*/ 	.byte	0x04, 0x17
        /*000a*/ 	.short	(.L_9 - .L_8)
.L_8:
        /*000c*/ 	.word	0x00000000
        /*0010*/ 	.short	0x0002
        /*0012*/ 	.short	0x0010
        /*0014*/ 	.byte	0x00, 0xf5, 0x21, 0x00


	//----- nvinfo : EIATTR_KPARAM_INFO
	.align		4
.L_9:
        /*0018*/ 	.byte	0x04, 0x17
        /*001a*/ 	.short	(.L_11 - .L_10)
.L_10:
        /*001c*/ 	.word	0x00000000
        /*0020*/ 	.short	0x0001
        /*0022*/ 	.short	0x0008
        /*0024*/ 	.byte	0x00, 0xf5, 0x21, 0x00


	//----- nvinfo : EIATTR_KPARAM_INFO
	.align		4
.L_11:
        /*0028*/ 	.byte	0x04, 0x17
        /*002a*/ 	.short	(.L_13 - .L_12)
.L_12:
        /*002c*/ 	.word	0x00000000
        /*0030*/ 	.short	0x0000
        /*0032*/ 	.short	0x0000
        /*0034*/ 	.byte	0x00, 0xf5, 0x21, 0x00


	//----- nvinfo : EIATTR_SPARSE_MMA_MASK
	.align		4
.L_13:
        /*0038*/ 	.byte	0x03, 0x50
        /*003a*/ 	.short	0x0000


	//----- nvinfo : EIATTR_WMMA_USED
	.align		4
        /*003c*/ 	.byte	0x01, 0x2b
	.zero		2


	//----- nvinfo : EIATTR_MAXREG_COUNT
	.align		4
        /*0040*/ 	.byte	0x03, 0x1b
        /*0042*/ 	.short	0x00ff


	//----- nvinfo : EIATTR_MERCURY_ISA_VERSION
	.align		4
        /*0044*/ 	.byte	0x03, 0x5f
        /*0046*/ 	.short	0x0101


	//----- nvinfo : EIATTR_VRC_CTA_INIT_COUNT
	.align		4
        /*0048*/ 	.byte	0x02, 0x4a
	.zero		1
	.zero		1


	//----- nvinfo : EIATTR_EXIT_INSTR_OFFSETS
	.align		4
        /*004c*/ 	.byte	0x04, 0x1c
        /*004e*/ 	.short	(.L_15 - .L_14)


	//   ....[0]....
.L_14:
        /*0050*/ 	.word	0x000001d0


	//----- nvinfo : EIATTR_CBANK_PARAM_SIZE
	.align		4
.L_15:
        /*0054*/ 	.byte	0x03, 0x19
        /*0056*/ 	.short	0x0018


	//----- nvinfo : EIATTR_PARAM_CBANK
	.align		4
        /*0058*/ 	.byte	0x04, 0x0a
        /*005a*/ 	.short	(.L_17 - .L_16)
	.align		4
.L_16:
        /*005c*/ 	.word	index@(.nv.constant0._Z28wmma_gemm_16x16x16_f16f16f32PK6__halfS1_Pf)
        /*0060*/ 	.short	0x0380
        /*0062*/ 	.short	0x0018


	//----- nvinfo : EIATTR_SW_WAR
	.align		4
.L_17:
        /*0064*/ 	.byte	0x04, 0x36
        /*0066*/ 	.short	(.L_19 - .L_18)
.L_18:
        /*0068*/ 	.word	0x00000008
.L_19:


//--------------------- .nv.callgraph             --------------------------
	.section	.nv.callgraph,"",@"SHT_CUDA_CALLGRAPH"
	.align	4
	.sectionentsize	8
	.align		4
        /*0000*/ 	.word	0x00000000
	.align		4
        /*0004*/ 	.word	0xffffffff
	.align		4
        /*0008*/ 	.word	0x00000000
	.align		4
        /*000c*/ 	.word	0xfffffffe
	.align		4
        /*0010*/ 	.word	0x00000000
	.align		4
        /*0014*/ 	.word	0xfffffffd
	.align		4
        /*0018*/ 	.word	0x00000000
	.align		4
        /*001c*/ 	.word	0xfffffffc


//--------------------- .text._Z28wmma_gemm_16x16x16_f16f16f32PK6__halfS1_Pf --------------------------
	.section	.text._Z28wmma_gemm_16x16x16_f16f16f32PK6__halfS1_Pf,"ax",@progbits
	.align	128
        .global         _Z28wmma_gemm_16x16x16_f16f16f32PK6__halfS1_Pf
        .type           _Z28wmma_gemm_16x16x16_f16f16f32PK6__halfS1_Pf,@function
        .size           _Z28wmma_gemm_16x16x16_f16f16f32PK6__halfS1_Pf,(.L_x_1 - _Z28wmma_gemm_16x16x16_f16f16f32PK6__halfS1_Pf)
        .other          _Z28wmma_gemm_16x16x16_f16f16f32PK6__halfS1_Pf,@"STO_CUDA_ENTRY STV_DEFAULT"
_Z28wmma_gemm_16x16x16_f16f16f32PK6__halfS1_Pf:
.text._Z28wmma_gemm_16x16x16_f16f16f32PK6__halfS1_Pf:
[----:B------:R-:W-:Y:S01]  /*0000*/  LDC R1, c[0x0][0x37c] ;  /* 0x0000df00ff017b82 */ /* 0x000fe20000000800 */
[----:B------:R-:W0:Y:S01]  /*0010*/  S2R R5, SR_LANEID ;  /* 0x0000000000057919 */ /* 0x000e220000000000 */
[----:B------:R-:W1:Y:S01]  /*0020*/  LDCU.128 UR8, c[0x0][0x380] ;  /* 0x00007000ff0877ac */ /* 0x000e620008000c00 */
[----:B------:R-:W-:Y:S01]  /*0030*/  IMAD.MOV.U32 R3, RZ, RZ, RZ ;  /* 0x000000ffff037224 */ /* 0x000fe200078e00ff */
[----:B------:R-:W2:Y:S01]  /*0040*/  LDCU.64 UR4, c[0x0][0x358] ;  /* 0x00006b00ff0477ac */ /* 0x000ea20008000a00 */
[----:B------:R-:W3:Y:S01]  /*0050*/  LDCU.64 UR6, c[0x0][0x390] ;  /* 0x00007200ff0677ac */ /* 0x000ee20008000a00 */
[----:B0-----:R-:W-:Y:S02]  /*0060*/  LOP3.LUT R2, R5, 0x3, RZ, 0xc0, !PT ;  /* 0x0000000305027812 */ /* 0x001fe400078ec0ff */
[----:B------:R-:W-:-:S05]  /*0070*/  SHF.R.U32.HI R5, RZ, 0x2, R5 ;  /* 0x00000002ff057819 */ /* 0x000fca0000011605 */
[----:B------:R-:W-:-:S03]  /*0080*/  IMAD.WIDE.U32 R2, R5, 0x8, R2 ;  /* 0x0000000805027825 */ /* 0x000fc600078e0002 */
[C---:B-1----:R-:W-:Y:S02]  /*0090*/  LEA R8, P0, R2.reuse, UR8, 0x2 ;  /* 0x0000000802087c11 */ /* 0x042fe4000f8010ff */
[C---:B------:R-:W-:Y:S02]  /*00a0*/  LEA R10, P1, R2.reuse, UR10, 0x2 ;  /* 0x0000000a020a7c11 */ /* 0x040fe4000f8210ff */
[C-C-:B------:R-:W-:Y:S02]  /*00b0*/  LEA.HI.X R9, R2.reuse, UR9, R3.reuse, 0x2, P0 ;  /* 0x0000000902097c11 */ /* 0x140fe400080f1403 */
[----:B------:R-:W-:-:S03]  /*00c0*/  LEA.HI.X R11, R2, UR11, R3, 0x2, P1 ;  /* 0x0000000b020b7c11 */ /* 0x000fc600088f1403 */
[----:B--2---:R-:W2:Y:S04]  /*00d0*/  LDG.E R4, desc[UR4][R8.64] ;  /* 0x0000000408047981 */ /* 0x004ea8000c1e1900 */
[----:B------:R-:W2:Y:S04]  /*00e0*/  LDG.E R5, desc[UR4][R8.64+0x100] ;  /* 0x0001000408057981 */ /* 0x000ea8000c1e1900 */
[----:B------:R-:W2:Y:S04]  /*00f0*/  LDG.E R6, desc[UR4][R8.64+0x10] ;  /* 0x0000100408067981 */ /* 0x000ea8000c1e1900 */
[----:B------:R-:W2:Y:S04]  /*0100*/  LDG.E R7, desc[UR4][R8.64+0x110] ;  /* 0x0001100408077981 */ /* 0x000ea8000c1e1900 */
[----:B------:R-:W2:Y:S04]  /*0110*/  LDG.E R12, desc[UR4][R10.64] ;  /* 0x000000040a0c7981 */ /* 0x000ea8000c1e1900 */
[----:B------:R-:W2:Y:S04]  /*0120*/  LDG.E R13, desc[UR4][R10.64+0x10] ;  /* 0x000010040a0d7981 */ /* 0x000ea8000c1e1900 */
[----:B------:R-:W4:Y:S04]  /*0130*/  LDG.E R14, desc[UR4][R10.64+0x100] ;  /* 0x000100040a0e7981 */ /* 0x000f28000c1e1900 */
[----:B------:R-:W4:Y:S01]  /*0140*/  LDG.E R15, desc[UR4][R10.64+0x110] ;  /* 0x000110040a0f7981 */ /* 0x000f22000c1e1900 */
[C---:B--2---:R-:W-:Y:S08]  /*0150*/  HMMA.16816.F32 R16, R4.reuse, R12, RZ ;  /* 0x0000000c0410723c */ /* 0x044ff000000018ff */
[----:B----4-:R-:W-:Y:S01]  /*0160*/  HMMA.16816.F32 R12, R4, R14, RZ ;  /* 0x0000000e040c723c */ /* 0x010fe200000018ff */
[----:B---3--:R-:W-:-:S04]  /*0170*/  LEA R4, P0, R2, UR6, 0x3 ;  /* 0x0000000602047c11 */ /* 0x008fc8000f8018ff */
[----:B------:R-:W-:-:S06]  /*0180*/  LEA.HI.X R5, R2, UR7, R3, 0x3, P0 ;  /* 0x0000000702057c11 */ /* 0x000fcc00080f1c03 */
[----:B------:R-:W-:Y:S04]  /*0190*/  STG.E.64 desc[UR4][R4.64], R16 ;  /* 0x0000001004007986 */ /* 0x000fe8000c101b04 */
[----:B------:R-:W-:Y:S04]  /*01a0*/  STG.E.64 desc[UR4][R4.64+0x200], R18 ;  /* 0x0002001204007986 */ /* 0x000fe8000c101b04 */
[----:B------:R-:W-:Y:S04]  /*01b0*/  STG.E.64 desc[UR4][R4.64+0x20], R12 ;  /* 0x0000200c04007986 */ /* 0x000fe8000c101b04 */
[----:B------:R-:W-:Y:S01]  /*01c0*/  STG.E.64 desc[UR4][R4.64+0x220], R14 ;  /* 0x0002200e04007986 */ /* 0x000fe2000c101b04 */
[----:B------:R-:W-:Y:S05]  /*01d0*/  EXIT ;  /* 0x000000000000794d */ /* 0x000fea0003800000 */
.L_x_0:
[----:B------:R-:W-:-:S00]  /*01e0*/  BRA `(.L_x_0) ;  /* 0xfffffffc00fc7947 */ /* 0x000fc0000383ffff */
[----:B------:R-:W-:-:S00]  /*01f0*/  NOP ;  /* 0x0000000000007918 */ /* 0x000fc00000000000 */
        /* <DEDUP_REMOVED lines=8> */
.L_x_1:


//--------------------- .nv.shared.reserved.0     --------------------------
	.section	.nv.shared.reserved.0,"aw",@nobits
	.weak		__nv_reservedSMEM_offset_0_alias
	.size		__nv_reservedSMEM_offset_0_alias, 0, 64
	.other		__nv_reservedSMEM_offset_0_alias,@"STO_CUDA_RESERVED_SHARED STV_DEFAULT"
__nv_reservedSMEM_offset_0_alias:
	.zero		0
	.zero		64


//--------------------- .nv.constant0._Z28wmma_gemm_16x16x16_f16f16f32PK6__halfS1_Pf --------------------------
	.section	.nv.constant0._Z28wmma_gemm_16x16x16_f16f16f32PK6__halfS1_Pf,"a",@progbits
	.sectionflags	@""
	.align	4
.nv.constant0._Z28wmma_gemm_16x16x16_f16f16f32PK6__halfS1_Pf:
	.zero		920


//--------------------- SYMBOLS --------------------------

	.type		.nv.reservedSmem.offset0,@object
	.size		.nv.reservedSmem.offset0,0x4
